//
// Generated by NVIDIA NVVM Compiler
//
// Compiler Build ID: CL-36424714
// Cuda compilation tools, release 13.0, V13.0.88
// Based on NVVM 20.0.0
//

.version 9.0
.target sm_100
.address_size 64

	// .globl	_Z14array_mult_devPdS_S_

.visible .entry _Z14array_mult_devPdS_S_(
	.param .u64 .ptr .align 1 _Z14array_mult_devPdS_S__param_0,
	.param .u64 .ptr .align 1 _Z14array_mult_devPdS_S__param_1,
	.param .u64 .ptr .align 1 _Z14array_mult_devPdS_S__param_2
)
{
	.reg .b32 	%r<2>;
	.reg .b64 	%rd<11>;
	.reg .b64 	%fd<4>;

	ld.param.u64 	%rd1, [_Z14array_mult_devPdS_S__param_0];
	ld.param.u64 	%rd2, [_Z14array_mult_devPdS_S__param_1];
	ld.param.u64 	%rd3, [_Z14array_mult_devPdS_S__param_2];
	cvta.to.global.u64 	%rd4, %rd3;
	cvta.to.global.u64 	%rd5, %rd2;
	cvta.to.global.u64 	%rd6, %rd1;
	mov.u32 	%r1, %tid.x;
	mul.wide.u32 	%rd7, %r1, 8;
	add.s64 	%rd8, %rd6, %rd7;
	ld.global.f64 	%fd1, [%rd8];
	add.s64 	%rd9, %rd5, %rd7;
	ld.global.f64 	%fd2, [%rd9];
	mul.f64 	%fd3, %fd1, %fd2;
	add.s64 	%rd10, %rd4, %rd7;
	st.global.f64 	[%rd10], %fd3;
	ret;

}


// ===== COMPILED SASS (sm_100) =====

	.target	sm_100

	.elftype	@"ET_EXEC"


//--------------------- .note.nv.tkinfo           --------------------------
	.section	.note.nv.tkinfo,"",@"SHT_NOTE"
	.sectionflags	@"SHF_NOTE_NV_TKINFO"
	.tkinfo
        /*0018*/ 	.word	0x00000002
        /*0030*/ 	.string	""
        /*0030*/ 	.string	"ptxas"
        /*0030*/ 	.string	"Cuda compilation tools, release 13.0, V13.0.88"
        /*0030*/ 	.string	"Build cuda_13.0.r13.0/compiler.36424714_0"
        /*0030*/ 	.string	"-arch sm_100 -m 64 "



//--------------------- .note.nv.cuinfo           --------------------------
	.section	.note.nv.cuinfo,"",@"SHT_NOTE"
	.sectionflags	@"SHF_NOTE_NV_CUINFO"
        /*0018*/ 	.short	0x0002
        /*001a*/ 	.short	0x0064
        /*001c*/ 	.short	0x0082
	.zero		2


//--------------------- .nv.info                  --------------------------
	.section	.nv.info,"",@"SHT_CUDA_INFO"
	.align	4


	//----- nvinfo : EIATTR_REGCOUNT
	.align		4
        /*0000*/ 	.byte	0x04, 0x2f
        /*0002*/ 	.short	(.L_1 - .L_0)
	.align		4
.L_0:
        /*0004*/ 	.word	index@(_Z14array_mult_devPdS_S_)
        /*0008*/ 	.word	0x0000000e


	//----- nvinfo : EIATTR_FRAME_SIZE
	.align		4
.L_1:
        /*000c*/ 	.byte	0x04, 0x11
        /*000e*/ 	.short	(.L_3 - .L_2)
	.align		4
.L_2:
        /*0010*/ 	.word	index@(_Z14array_mult_devPdS_S_)
        /*0014*/ 	.word	0x00000000


	//----- nvinfo : EIATTR_MIN_STACK_SIZE
	.align		4
.L_3:
        /*0018*/ 	.byte	0x04, 0x12
        /*001a*/ 	.short	(.L_5 - .L_4)
	.align		4
.L_4:
        /*001c*/ 	.word	index@(_Z14array_mult_devPdS_S_)
        /*0020*/ 	.word	0x00000000
.L_5:


//--------------------- .nv.compat                --------------------------
	.section	.nv.compat,"",@"SHT_CUDA_COMPAT_INFO"
	.align	4
        /*0000*/ 	.byte	0x02, 0x09, 0x00, 0x00, 0x02, 0x02, 0x01, 0x00, 0x02, 0x05, 0x05, 0x00, 0x03, 0x07, 0x01, 0x01
        /*0010*/ 	.byte	0x02, 0x03, 0x00, 0x00, 0x02, 0x06, 0x01, 0x00, 0x04, 0x0b, 0x08, 0x00, 0x01, 0x00, 0x00, 0x00
        /*0020*/ 	.byte	0x00, 0x00, 0x00, 0x00


//--------------------- .nv.info._Z14array_mult_devPdS_S_ --------------------------
	.section	.nv.info._Z14array_mult_devPdS_S_,"",@"SHT_CUDA_INFO"
	.sectionflags	@""
	.align	4


	//----- nvinfo : EIATTR_CUDA_API_VERSION
	.align		4
        /*0000*/ 	.byte	0x04, 0x37
        /*0002*/ 	.short	(.L_7 - .L_6)
.L_6:
        /*0004*/ 	.word	0x00000082


	//----- nvinfo : EIATTR_KPARAM_INFO
	.align		4
.L_7:
        /*0008*/ 	.byte	0x04, 0x17
        /*000a*/ 	.short	(.L_9 - .L_8)
.L_8:
        /*000c*/ 	.word	0x00000000
        /*0010*/ 	.short	0x0002
        /*0012*/ 	.short	0x0010
        /*0014*/ 	.byte	0x00, 0xf5, 0x21, 0x00


	//----- nvinfo : EIATTR_KPARAM_INFO
	.align		4
.L_9:
        /*0018*/ 	.byte	0x04, 0x17
        /*001a*/ 	.short	(.L_11 - .L_10)
.L_10:
        /*001c*/ 	.word	0x00000000
        /*0020*/ 	.short	0x0001
        /*0022*/ 	.short	0x0008
        /*0024*/ 	.byte	0x00, 0xf5, 0x21, 0x00


	//----- nvinfo : EIATTR_KPARAM_INFO
	.align		4
.L_11:
        /*0028*/ 	.byte	0x04, 0x17
        /*002a*/ 	.short	(.L_13 - .L_12)
.L_12:
        /*002c*/ 	.word	0x00000000
        /*0030*/ 	.short	0x0000
        /*0032*/ 	.short	0x0000
        /*0034*/ 	.byte	0x00, 0xf5, 0x21, 0x00


	//----- nvinfo : EIATTR_SPARSE_MMA_MASK
	.align		4
.L_13:
        /*0038*/ 	.byte	0x03, 0x50
        /*003a*/ 	.short	0x0000


	//----- nvinfo : EIATTR_MAXREG_COUNT
	.align		4
        /*003c*/ 	.byte	0x03, 0x1b
        /*003e*/ 	.short	0x00ff


	//----- nvinfo : EIATTR_MERCURY_ISA_VERSION
	.align		4
        /*0040*/ 	.byte	0x03, 0x5f
        /*0042*/ 	.short	0x0101


	//----- nvinfo : EIATTR_VRC_CTA_INIT_COUNT
	.align		4
        /*0044*/ 	.byte	0x02, 0x4a
	.zero		1
	.zero		1


	//----- nvinfo : EIATTR_EXIT_INSTR_OFFSETS
	.align		4
        /*0048*/ 	.byte	0x04, 0x1c
        /*004a*/ 	.short	(.L_15 - .L_14)


	//   ....[0]....
.L_14:
        /*004c*/ 	.word	0x000000d0


	//----- nvinfo : EIATTR_CBANK_PARAM_SIZE
	.align		4
.L_15:
        /*0050*/ 	.byte	0x03, 0x19
        /*0052*/ 	.short	0x0018


	//----- nvinfo : EIATTR_PARAM_CBANK
	.align		4
        /*0054*/ 	.byte	0x04, 0x0a
        /*0056*/ 	.short	(.L_17 - .L_16)
	.align		4
.L_16:
        /*0058*/ 	.word	index@(.nv.constant0._Z14array_mult_devPdS_S_)
        /*005c*/ 	.short	0x0380
        /*005e*/ 	.short	0x0018


	//----- nvinfo : EIATTR_SW_WAR
	.align		4
.L_17:
        /*0060*/ 	.byte	0x04, 0x36
        /*0062*/ 	.short	(.L_19 - .L_18)
.L_18:
        /*0064*/ 	.word	0x00000008
.L_19:


//--------------------- .nv.callgraph             --------------------------
	.section	.nv.callgraph,"",@"SHT_CUDA_CALLGRAPH"
	.align	4
	.sectionentsize	8
	.align		4
        /*0000*/ 	.word	0x00000000
	.align		4
        /*0004*/ 	.word	0xffffffff
	.align		4
        /*0008*/ 	.word	0x00000000
	.align		4
        /*000c*/ 	.word	0xfffffffe
	.align		4
        /*0010*/ 	.word	0x00000000
	.align		4
        /*0014*/ 	.word	0xfffffffd
	.align		4
        /*0018*/ 	.word	0x00000000
	.align		4
        /*001c*/ 	.word	0xfffffffc


//--------------------- .text._Z14array_mult_devPdS_S_ --------------------------
	.section	.text._Z14array_mult_devPdS_S_,"ax",@progbits
	.align	128
        .global         _Z14array_mult_devPdS_S_
        .type           _Z14array_mult_devPdS_S_,@function
        .size           _Z14array_mult_devPdS_S_,(.L_x_1 - _Z14array_mult_devPdS_S_)
        .other          _Z14array_mult_devPdS_S_,@"STO_CUDA_ENTRY STV_DEFAULT"
_Z14array_mult_devPdS_S_:
.text._Z14array_mult_devPdS_S_:
[----:B------:R-:W-:Y:S01]  /*0000*/  LDC R1, c[0x0][0x37c] ;  /* 0x0000df00ff017b82 */ /* 0x000fe20000000800 */
[----:B------:R-:W0:Y:S07]  /*0010*/  S2R R11, SR_TID.X ;  /* 0x00000000000b7919 */ /* 0x000e2e0000002100 */
[----:B------:R-:W0:Y:S01]  /*0020*/  LDC.64 R2, c[0x0][0x380] ;  /* 0x0000e000ff027b82 */ /* 0x000e220000000a00 */
[----:B------:R-:W1:Y:S07]  /*0030*/  LDCU.64 UR4, c[0x0][0x358] ;  /* 0x00006b00ff0477ac */ /* 0x000e6e0008000a00 */
[----:B------:R-:W2:Y:S08]  /*0040*/  LDC.64 R4, c[0x0][0x388] ;  /* 0x0000e200ff047b82 */ /* 0x000eb00000000a00 */
[----:B------:R-:W3:Y:S01]  /*0050*/  LDC.64 R8, c[0x0][0x390] ;  /* 0x0000e400ff087b82 */ /* 0x000ee20000000a00 */
[----:B0-----:R-:W-:-:S04]  /*0060*/  IMAD.WIDE.U32 R2, R11, 0x8, R2 ;  /* 0x000000080b027825 */ /* 0x001fc800078e0002 */
[C---:B--2---:R-:W-:Y:S02]  /*0070*/  IMAD.WIDE.U32 R4, R11.reuse, 0x8, R4 ;  /* 0x000000080b047825 */ /* 0x044fe400078e0004 */
[----:B-1----:R-:W2:Y:S04]  /*0080*/  LDG.E.64 R2, desc[UR4][R2.64] ;  /* 0x0000000402027981 */ /* 0x002ea8000c1e1b00 */
[----:B------:R-:W2:Y:S01]  /*0090*/  LDG.E.64 R4, desc[UR4][R4.64] ;  /* 0x0000000404047981 */ /* 0x000ea2000c1e1b00 */
[----:B---3--:R-:W-:Y:S01]  /*00a0*/  IMAD.WIDE.U32 R8, R11, 0x8, R8 ;  /* 0x000000080b087825 */ /* 0x008fe200078e0008 */
[----:B--2---:R-:W-:-:S07]  /*00b0*/  DMUL R6, R2, R4 ;  /* 0x0000000402067228 */ /* 0x004fce0000000000 */
[----:B------:R-:W-:Y:S01]  /*00c0*/  STG.E.64 desc[UR4][R8.64], R6 ;  /* 0x0000000608007986 */ /* 0x000fe2000c101b04 */
[----:B------:R-:W-:Y:S05]  /*00d0*/  EXIT ;  /* 0x000000000000794d */ /* 0x000fea0003800000 */
.L_x_0:
[----:B------:R-:W-:-:S00]  /*00e0*/  BRA `(.L_x_0) ;  /* 0xfffffffc00fc7947 */ /* 0x000fc0000383ffff */
[----:B------:R-:W-:-:S00]  /*00f0*/  NOP ;  /* 0x0000000000007918 */ /* 0x000fc00000000000 */
        /* <DEDUP_REMOVED lines=8> */
.L_x_1:


//--------------------- .nv.shared.reserved.0     --------------------------
	.section	.nv.shared.reserved.0,"aw",@nobits
	.weak		__nv_reservedSMEM_offset_0_alias
	.size		__nv_reservedSMEM_offset_0_alias, 0, 64
	.other		__nv_reservedSMEM_offset_0_alias,@"STO_CUDA_RESERVED_SHARED STV_DEFAULT"
__nv_reservedSMEM_offset_0_alias:
	.zero		0
	.zero		64


//--------------------- .nv.constant0._Z14array_mult_devPdS_S_ --------------------------
	.section	.nv.constant0._Z14array_mult_devPdS_S_,"a",@progbits
	.sectionflags	@""
	.align	4
.nv.constant0._Z14array_mult_devPdS_S_:
	.zero		920


//--------------------- SYMBOLS --------------------------

	.type		.nv.reservedSmem.offset0,@object
	.size		.nv.reservedSmem.offset0,0x4
